	.headerflags	@"EF_CUDA_TEXMODE_UNIFIED EF_CUDA_64BIT_ADDRESS EF_CUDA_SM86 EF_CUDA_VIRTUAL_SM(EF_CUDA_SM86)"
	.elftype	@"ET_EXEC"


//--------------------- .nv.info                  --------------------------
	.section	.nv.info,"",@"SHT_CUDA_INFO"
	.align	4


	//----- nvinfo : EIATTR_REGCOUNT
	.align		4
        /*0000*/ 	.byte	0x04, 0x2f
        /*0002*/ 	.short	(.L_1 - .L_0)
	.align		4
.L_0:
        /*0004*/ 	.word	index@(causal_conv1d_fwd_kernel)
        /*0008*/ 	.word	0x00000028


	//----- nvinfo : EIATTR_MAX_STACK_SIZE
	.align		4
.L_1:
        /*000c*/ 	.byte	0x04, 0x23
        /*000e*/ 	.short	(.L_3 - .L_2)
	.align		4
.L_2:
        /*0010*/ 	.word	index@(causal_conv1d_fwd_kernel)
        /*0014*/ 	.word	0x00000000


	//----- nvinfo : EIATTR_MIN_STACK_SIZE
	.align		4
.L_3:
        /*0018*/ 	.byte	0x04, 0x12
        /*001a*/ 	.short	(.L_5 - .L_4)
	.align		4
.L_4:
        /*001c*/ 	.word	index@(causal_conv1d_fwd_kernel)
        /*0020*/ 	.word	0x00000000


	//----- nvinfo : EIATTR_FRAME_SIZE
	.align		4
.L_5:
        /*0024*/ 	.byte	0x04, 0x11
        /*0026*/ 	.short	(.L_7 - .L_6)
	.align		4
.L_6:
        /*0028*/ 	.word	index@(causal_conv1d_fwd_kernel)
        /*002c*/ 	.word	0x00000000
.L_7:


//--------------------- .nv.info.causal_conv1d_fwd_kernel --------------------------
	.section	.nv.info.causal_conv1d_fwd_kernel,"",@"SHT_CUDA_INFO"
	.align	4


	//----- nvinfo : EIATTR_CUDA_API_VERSION
	.align		4
        /*0000*/ 	.byte	0x04, 0x37
        /*0002*/ 	.short	(.L_9 - .L_8)
.L_8:
        /*0004*/ 	.word	0x0000007b


	//----- nvinfo : EIATTR_SW2861232_WAR
	.align		4
.L_9:
        /*0008*/ 	.byte	0x01, 0x35
	.zero		2


	//----- nvinfo : EIATTR_PARAM_CBANK
	.align		4
        /*000c*/ 	.byte	0x04, 0x0a
        /*000e*/ 	.short	(.L_11 - .L_10)
	.align		4
.L_10:
        /*0010*/ 	.word	index@(.nv.constant0.causal_conv1d_fwd_kernel)
        /*0014*/ 	.short	0x0160
        /*0016*/ 	.short	0x002c


	//----- nvinfo : EIATTR_CBANK_PARAM_SIZE
	.align		4
.L_11:
        /*0018*/ 	.byte	0x03, 0x19
        /*001a*/ 	.short	0x002c


	//----- nvinfo : EIATTR_KPARAM_INFO
	.align		4
        /*001c*/ 	.byte	0x04, 0x17
        /*001e*/ 	.short	(.L_13 - .L_12)
.L_12:
        /*0020*/ 	.word	0x00000000
        /*0024*/ 	.short	0x0005
        /*0026*/ 	.short	0x0028
        /*0028*/ 	.byte	0x00, 0xf0, 0x11, 0x00


	//----- nvinfo : EIATTR_KPARAM_INFO
	.align		4
.L_13:
        /*002c*/ 	.byte	0x04, 0x17
        /*002e*/ 	.short	(.L_15 - .L_14)
.L_14:
        /*0030*/ 	.word	0x00000000
        /*0034*/ 	.short	0x0004
        /*0036*/ 	.short	0x0020
        /*0038*/ 	.byte	0x00, 0xf0, 0x21, 0x00


	//----- nvinfo : EIATTR_KPARAM_INFO
	.align		4
.L_15:
        /*003c*/ 	.byte	0x04, 0x17
        /*003e*/ 	.short	(.L_17 - .L_16)
.L_16:
        /*0040*/ 	.word	0x00000000
        /*0044*/ 	.short	0x0003
        /*0046*/ 	.short	0x0018
        /*0048*/ 	.byte	0x00, 0xf0, 0x21, 0x00


	//----- nvinfo : EIATTR_KPARAM_INFO
	.align		4
.L_17:
        /*004c*/ 	.byte	0x04, 0x17
        /*004e*/ 	.short	(.L_19 - .L_18)
.L_18:
        /*0050*/ 	.word	0x00000000
        /*0054*/ 	.short	0x0002
        /*0056*/ 	.short	0x0010
        /*0058*/ 	.byte	0x00, 0xf0, 0x21, 0x00


	//----- nvinfo : EIATTR_KPARAM_INFO
	.align		4
.L_19:
        /*005c*/ 	.byte	0x04, 0x17
        /*005e*/ 	.short	(.L_21 - .L_20)
.L_20:
        /*0060*/ 	.word	0x00000000
        /*0064*/ 	.short	0x0001
        /*0066*/ 	.short	0x0008
        /*0068*/ 	.byte	0x00, 0xf0, 0x21, 0x00


	//----- nvinfo : EIATTR_KPARAM_INFO
	.align		4
.L_21:
        /*006c*/ 	.byte	0x04, 0x17
        /*006e*/ 	.short	(.L_23 - .L_22)
.L_22:
        /*0070*/ 	.word	0x00000000
        /*0074*/ 	.short	0x0000
        /*0076*/ 	.short	0x0000
        /*0078*/ 	.byte	0x00, 0xf0, 0x21, 0x00


	//----- nvinfo : EIATTR_MAXREG_COUNT
	.align		4
.L_23:
        /*007c*/ 	.byte	0x03, 0x1b
        /*007e*/ 	.short	0x00ff


	//----- nvinfo : EIATTR_EXIT_INSTR_OFFSETS
	.align		4
        /*0080*/ 	.byte	0x04, 0x1c
        /*0082*/ 	.short	(.L_25 - .L_24)


	//   ....[0]....
.L_24:
        /*0084*/ 	.word	0x00000d10


	//   ....[1]....
        /*0088*/ 	.word	0x00000d30


	//----- nvinfo : EIATTR_MAX_THREADS
	.align		4
.L_25:
        /*008c*/ 	.byte	0x04, 0x05
        /*008e*/ 	.short	(.L_27 - .L_26)
.L_26:
        /*0090*/ 	.word	0x00000080
        /*0094*/ 	.word	0x00000001
        /*0098*/ 	.word	0x00000001
.L_27:


//--------------------- .nv.rel.action            --------------------------
	.section	.nv.rel.action,"",@"SHT_CUDA_RELOCINFO"
	.align	8
	.sectionentsize	8
        /*0000*/ 	.byte	0x73, 0x00, 0x00, 0x00, 0x00, 0x00, 0x00, 0x00, 0x00, 0x00, 0x00, 0x11, 0x25, 0x00, 0x05, 0x36


//--------------------- .nv.constant0.causal_conv1d_fwd_kernel --------------------------
	.section	.nv.constant0.causal_conv1d_fwd_kernel,"a",@progbits
	.align	4
.nv.constant0.causal_conv1d_fwd_kernel:
	.zero		396


//--------------------- .text.causal_conv1d_fwd_kernel --------------------------
	.section	.text.causal_conv1d_fwd_kernel,"ax",@progbits
	.sectionflags	@"SHF_BARRIERS=1"
	.sectioninfo	@"SHI_REGISTERS=40"
	.align	128
        .global         causal_conv1d_fwd_kernel
        .type           causal_conv1d_fwd_kernel,@function
        .size           causal_conv1d_fwd_kernel,(.L_x_1 - causal_conv1d_fwd_kernel)
        .other          causal_conv1d_fwd_kernel,@"STO_CUDA_ENTRY STV_DEFAULT"
causal_conv1d_fwd_kernel:
.text.causal_conv1d_fwd_kernel:
[----:B------:R-:W-:-:S02]  /*0000*/  MOV R1, c[0x0][0x28] ;  /* 0x00000a0000017a02 */ /* 0x000fc40000000f00 */
[----:B------:R-:W0:Y:S01]  /*0010*/  S2R R2, SR_CTAID.Y ;  /* 0x0000000000027919 */ /* 0x000e220000002600 */
[----:B------:R-:W-:Y:S01]  /*0020*/  IMAD.MOV.U32 R7, RZ, RZ, 0x4 ;  /* 0x00000004ff077424 */ /* 0x000fe200078e00ff */
[----:B------:R-:W-:Y:S01]  /*0030*/  ULDC.64 UR4, c[0x0][0x118] ;  /* 0x0000460000047ab9 */ /* 0x000fe20000000a00 */
[----:B0-----:R-:W-:-:S05]  /*0040*/  SHF.L.U32 R2, R2, 0x1, RZ ;  /* 0x0000000102027819 */ /* 0x001fca00000006ff */
[----:B------:R-:W-:-:S05]  /*0050*/  IMAD.WIDE R2, R2, R7, c[0x0][0x180] ;  /* 0x0000600002027625 */ /* 0x000fca00078e0207 */
[----:B------:R-:W2:Y:S04]  /*0060*/  LDG.E R6, [R2.64] ;  /* 0x0000000402067981 */ /* 0x000ea8000c1e1900 */
[----:B------:R-:W0:Y:S04]  /*0070*/  S2R R11, SR_CTAID.X ;  /* 0x00000000000b7919 */ /* 0x000e280000002500 */
[----:B------:R-:W1:Y:S04]  /*0080*/  S2R R34, SR_TID.X ;  /* 0x0000000000227919 */ /* 0x000e680000002100 */
[----:B------:R-:W3:Y:S01]  /*0090*/  LDG.E R0, [R2.64+0x4] ;  /* 0x0000040402007981 */ /* 0x000ee2000c1e1900 */
[----:B------:R-:W-:Y:S01]  /*00a0*/  MOV R9, 0x2 ;  /* 0x0000000200097802 */ /* 0x000fe20000000f00 */
[----:B0-----:R-:W-:-:S05]  /*00b0*/  IMAD.SHL.U32 R11, R11, 0x80, RZ ;  /* 0x000000800b0b7824 */ /* 0x001fca00078e00ff */
[----:B-1----:R-:W-:-:S04]  /*00c0*/  LOP3.LUT R4, R11, 0x7f, R34, 0xf8, !PT ;  /* 0x0000007f0b047812 */ /* 0x002fc800078ef822 */
[C---:B------:R-:W-:Y:S01]  /*00d0*/  ISETP.GE.AND P4, PT, R4.reuse, 0x800, PT ;  /* 0x000008000400780c */ /* 0x040fe20003f86270 */
[----:B------:R-:W-:Y:S02]  /*00e0*/  IMAD.SHL.U32 R8, R4, 0x4, RZ ;  /* 0x0000000404087824 */ /* 0x000fe400078e00ff */
[----:B------:R-:W-:Y:S02]  /*00f0*/  CS2R R4, SRZ ;  /* 0x0000000000047805 */ /* 0x000fe4000001ff00 */
[----:B------:R-:W-:-:S08]  /*0100*/  IMAD.WIDE R8, R8, R9, c[0x0][0x170] ;  /* 0x00005c0008087625 */ /* 0x000fd000078e0209 */
[----:B------:R0:W4:Y:S01]  /*0110*/  @!P4 LDG.E.64 R4, [R8.64] ;  /* 0x000000040804c981 */ /* 0x000122000c1e1b00 */
[----:B--2---:R-:W-:-:S05]  /*0120*/  IMAD.WIDE R6, R6, R7, c[0x0][0x178] ;  /* 0x00005e0006067625 */ /* 0x004fca00078e0207 */
[----:B------:R1:W2:Y:S04]  /*0130*/  LDG.E R33, [R6.64] ;  /* 0x0000000406217981 */ /* 0x0002a8000c1e1900 */
[----:B------:R1:W5:Y:S01]  /*0140*/  LDG.E R10, [R6.64+0x4] ;  /* 0x00000404060a7981 */ /* 0x000362000c1e1900 */
[----:B------:R-:W-:Y:S02]  /*0150*/  SHF.L.U32 R35, R34, 0x2, RZ ;  /* 0x0000000222237819 */ /* 0x000fe400000006ff */
[----:B------:R-:W-:Y:S02]  /*0160*/  SHF.R.U32.HI R13, RZ, 0x5, R34 ;  /* 0x00000005ff0d7819 */ /* 0x000fe40000011622 */
[----:B------:R-:W-:Y:S01]  /*0170*/  LOP3.LUT R35, R35, 0x7c, RZ, 0xc0, !PT ;  /* 0x0000007c23237812 */ /* 0x000fe200078ec0ff */
[----:B---3--:R-:W-:Y:S01]  /*0180*/  IMAD.SHL.U32 R0, R0, 0x4, RZ ;  /* 0x0000000400007824 */ /* 0x008fe200078e00ff */
[----:B------:R-:W-:-:S02]  /*0190*/  SGXT.U32 R13, R13, 0x2 ;  /* 0x000000020d0d781a */ /* 0x000fc40000000000 */
[----:B------:R-:W-:Y:S02]  /*01a0*/  LOP3.LUT R2, R11, R35, RZ, 0xfc, !PT ;  /* 0x000000230b027212 */ /* 0x000fe400078efcff */
[C---:B------:R-:W-:Y:S02]  /*01b0*/  LOP3.LUT R15, R0.reuse, R13, RZ, 0xfc, !PT ;  /* 0x0000000d000f7212 */ /* 0x040fe400078efcff */
[----:B------:R-:W-:Y:S02]  /*01c0*/  SHF.R.S32.HI R3, RZ, 0x1f, R2 ;  /* 0x0000001fff037819 */ /* 0x000fe40000011402 */
[----:B0-----:R-:W-:-:S03]  /*01d0*/  IADD3 R8, R0, -0x3, RZ ;  /* 0xfffffffd00087810 */ /* 0x001fc60007ffe0ff */
[----:B-1----:R-:W-:Y:S01]  /*01e0*/  IMAD.WIDE R6, R15, 0x800, R2 ;  /* 0x000008000f067825 */ /* 0x002fe200078e0202 */
[----:B------:R-:W-:Y:S02]  /*01f0*/  IADD3 R12, R0, -0x2, RZ ;  /* 0xfffffffe000c7810 */ /* 0x000fe40007ffe0ff */
[----:B------:R-:W-:Y:S02]  /*0200*/  MOV R32, 0x1000 ;  /* 0x0000100000207802 */ /* 0x000fe40000000f00 */
[----:B------:R-:W-:Y:S02]  /*0210*/  IADD3 R9, P1, R13, R12, RZ ;  /* 0x0000000c0d097210 */ /* 0x000fe40007f3e0ff */
[C---:B------:R-:W-:Y:S02]  /*0220*/  SHF.L.U64.HI R30, R6.reuse, 0x1, R7 ;  /* 0x00000001061e7819 */ /* 0x040fe40000010207 */
[----:B------:R-:W-:Y:S02]  /*0230*/  SHF.L.U32 R31, R6, 0x1, RZ ;  /* 0x00000001061f7819 */ /* 0x000fe400000006ff */
[----:B------:R-:W-:-:S02]  /*0240*/  LEA.HI.X.SX32 R12, R12, RZ, 0x1, P1 ;  /* 0x000000ff0c0c7211 */ /* 0x000fc400008f0eff */
[----:B------:R-:W-:Y:S02]  /*0250*/  IADD3 R0, R0, -0x1, RZ ;  /* 0xffffffff00007810 */ /* 0x000fe40007ffe0ff */
[----:B------:R-:W-:Y:S02]  /*0260*/  ISETP.GT.U32.AND P1, PT, R9, -0x1, PT ;  /* 0xffffffff0900780c */ /* 0x000fe40003f24070 */
[----:B----4-:R-:W-:Y:S02]  /*0270*/  SEL R4, R4, RZ, !P4 ;  /* 0x000000ff04047207 */ /* 0x010fe40006000000 */
[----:B------:R-:W-:Y:S01]  /*0280*/  SEL R5, R5, RZ, !P4 ;  /* 0x000000ff05057207 */ /* 0x000fe20006000000 */
[----:B------:R-:W-:Y:S01]  /*0290*/  CS2R R20, SRZ ;  /* 0x0000000000147805 */ /* 0x000fe2000001ff00 */
[----:B------:R-:W-:Y:S01]  /*02a0*/  LOP3.LUT R34, R34, 0x7f, RZ, 0xc0, !PT ;  /* 0x0000007f22227812 */ /* 0x000fe200078ec0ff */
[----:B------:R-:W-:Y:S01]  /*02b0*/  CS2R R22, SRZ ;  /* 0x0000000000167805 */ /* 0x000fe2000001ff00 */
[----:B------:R-:W-:Y:S01]  /*02c0*/  CS2R R24, SRZ ;  /* 0x0000000000187805 */ /* 0x000fe2000001ff00 */
[----:B------:R-:W-:Y:S01]  /*02d0*/  CS2R R26, SRZ ;  /* 0x00000000001a7805 */ /* 0x000fe2000001ff00 */
[----:B--2---:R-:W-:-:S02]  /*02e0*/  SHF.R.S32.HI R3, RZ, 0x1f, R33 ;  /* 0x0000001fff037819 */ /* 0x004fc40000011421 */
[----:B-----5:R-:W-:-:S04]  /*02f0*/  IADD3 R16, P0, -R33, R10, RZ ;  /* 0x0000000a21107210 */ /* 0x020fc80007f1e1ff */
[----:B------:R-:W-:Y:S02]  /*0300*/  LEA.HI.X.SX32 R17, R10, ~R3, 0x1, P0 ;  /* 0x800000030a117211 */ /* 0x000fe400000f0eff */
[----:B------:R-:W-:Y:S01]  /*0310*/  IADD3 R11, P0, R13, R8, RZ ;  /* 0x000000080d0b7210 */ /* 0x000fe20007f1e0ff */
[----:B------:R-:W-:-:S03]  /*0320*/  IMAD.WIDE R6, R33, R32, c[0x0][0x160] ;  /* 0x0000580021067625 */ /* 0x000fc600078e0220 */
[----:B------:R-:W-:Y:S02]  /*0330*/  LEA.HI.X.SX32 R14, R8, RZ, 0x1, P0 ;  /* 0x000000ff080e7211 */ /* 0x000fe400000f0eff */
[CC--:B------:R-:W-:Y:S02]  /*0340*/  ISETP.GE.U32.AND P3, PT, R11.reuse, R16.reuse, PT ;  /* 0x000000100b00720c */ /* 0x0c0fe40003f66070 */
[----:B------:R-:W-:Y:S02]  /*0350*/  ISETP.GT.U32.AND P0, PT, R11, -0x1, PT ;  /* 0xffffffff0b00780c */ /* 0x000fe40003f04070 */
[----:B------:R-:W-:Y:S02]  /*0360*/  ISETP.GE.U32.AND P2, PT, R9, R16, PT ;  /* 0x000000100900720c */ /* 0x000fe40003f46070 */
[----:B------:R-:W-:Y:S02]  /*0370*/  ISETP.GE.AND.EX P3, PT, R14, R17, PT, P3 ;  /* 0x000000110e00720c */ /* 0x000fe40003f66330 */
[----:B------:R-:W-:-:S02]  /*0380*/  LEA R10, P5, R11, R6, 0xc ;  /* 0x000000060b0a7211 */ /* 0x000fc400078a60ff */
[----:B------:R-:W-:Y:S02]  /*0390*/  LEA R8, P6, R9, R6, 0xc ;  /* 0x0000000609087211 */ /* 0x000fe400078c60ff */
[----:B------:R-:W-:Y:S02]  /*03a0*/  ISETP.GE.AND.EX P2, PT, R12, R17, PT, P2 ;  /* 0x000000110c00720c */ /* 0x000fe40003f46320 */
[----:B------:R-:W-:Y:S02]  /*03b0*/  ISETP.GT.AND.EX P0, PT, R14, -0x1, !P3, P0 ;  /* 0xffffffff0e00780c */ /* 0x000fe40005f04300 */
[----:B------:R-:W-:Y:S02]  /*03c0*/  IADD3 R3, P3, R13, R0, RZ ;  /* 0x000000000d037210 */ /* 0x000fe40007f7e0ff */
[-C--:B------:R-:W-:Y:S02]  /*03d0*/  LEA.HI.X R11, R11, R7.reuse, R14, 0xc, P5 ;  /* 0x000000070b0b7211 */ /* 0x080fe400028f640e */
[----:B------:R-:W-:-:S02]  /*03e0*/  LEA.HI.X R9, R9, R7, R12, 0xc, P6 ;  /* 0x0000000709097211 */ /* 0x000fc400030f640c */
[----:B------:R-:W-:Y:S02]  /*03f0*/  ISETP.GT.AND.EX P1, PT, R12, -0x1, !P2, P1 ;  /* 0xffffffff0c00780c */ /* 0x000fe40005724310 */
[----:B------:R-:W-:Y:S02]  /*0400*/  LEA.HI.X.SX32 R14, R0, RZ, 0x1, P3 ;  /* 0x000000ff000e7211 */ /* 0x000fe400018f0eff */
[C---:B------:R-:W-:Y:S02]  /*0410*/  LEA R12, P2, R3.reuse, R6, 0xc ;  /* 0x00000006030c7211 */ /* 0x040fe400078460ff */
[----:B------:R-:W-:Y:S02]  /*0420*/  ISETP.GT.U32.AND P5, PT, R16, R15, PT ;  /* 0x0000000f1000720c */ /* 0x000fe40003fa4070 */
[----:B------:R-:W-:Y:S02]  /*0430*/  SHF.R.S32.HI R0, RZ, 0x1f, R15 ;  /* 0x0000001fff007819 */ /* 0x000fe4000001140f */
[----:B------:R-:W-:-:S02]  /*0440*/  ISETP.GE.U32.AND P3, PT, R3, R16, PT ;  /* 0x000000100300720c */ /* 0x000fc40003f66070 */
[C---:B------:R-:W-:Y:S02]  /*0450*/  LEA.HI.X R13, R3.reuse, R7, R14, 0xc, P2 ;  /* 0x00000007030d7211 */ /* 0x040fe400010f640e */
[----:B------:R-:W-:Y:S01]  /*0460*/  IADD3 R28, P6, R6, R31, RZ ;  /* 0x0000001f061c7210 */ /* 0x000fe20007fde0ff */
[--C-:B------:R-:W-:Y:S01]  /*0470*/  HADD2.F32 R6, -RZ, R4.reuse.H1_H1 ;  /* 0x30000004ff067230 */ /* 0x100fe20000004100 */
[----:B------:R-:W-:Y:S01]  /*0480*/  ISETP.GT.U32.AND P2, PT, R3, -0x1, PT ;  /* 0xffffffff0300780c */ /* 0x000fe20003f44070 */
[----:B------:R-:W-:Y:S01]  /*0490*/  HADD2.F32 R3, -RZ, R4.H0_H0 ;  /* 0x20000004ff037230 */ /* 0x000fe20000004100 */
[----:B------:R-:W-:Y:S02]  /*04a0*/  ISETP.GT.AND.EX P5, PT, R17, R0, PT, P5 ;  /* 0x000000001100720c */ /* 0x000fe40003fa4350 */
[C---:B------:R-:W-:Y:S02]  /*04b0*/  ISETP.GE.AND.EX P3, PT, R14.reuse, R17, PT, P3 ;  /* 0x000000110e00720c */ /* 0x040fe40003f66330 */
[----:B------:R-:W-:Y:S01]  /*04c0*/  ISETP.GT.AND P5, PT, R15, -0x1, P5 ;  /* 0xffffffff0f00780c */ /* 0x000fe20002fa4270 */
[--C-:B------:R-:W-:Y:S01]  /*04d0*/  HADD2.F32 R15, -RZ, R5.reuse.H0_H0 ;  /* 0x20000005ff0f7230 */ /* 0x100fe20000004100 */
[----:B------:R-:W-:Y:S01]  /*04e0*/  ISETP.GT.AND.EX P2, PT, R14, -0x1, !P3, P2 ;  /* 0xffffffff0e00780c */ /* 0x000fe20005f44320 */
[-C--:B------:R-:W-:Y:S01]  /*04f0*/  FFMA R0, RZ, R6.reuse, R3 ;  /* 0x00000006ff007223 */ /* 0x080fe20000000003 */
[C---:B------:R-:W-:Y:S01]  /*0500*/  ISETP.LT.U32.AND P0, PT, R2.reuse, 0x800, P0 ;  /* 0x000008000200780c */ /* 0x040fe20000701070 */
[----:B------:R-:W-:Y:S01]  /*0510*/  HADD2.F32 R17, -RZ, R5.H1_H1 ;  /* 0x30000005ff117230 */ /* 0x000fe20000004100 */
[C---:B------:R-:W-:Y:S01]  /*0520*/  ISETP.LT.U32.AND P1, PT, R2.reuse, 0x800, P1 ;  /* 0x000008000200780c */ /* 0x040fe20000f21070 */
[C---:B------:R-:W-:Y:S01]  /*0530*/  IMAD.WIDE R10, R2.reuse, 0x2, R10 ;  /* 0x00000002020a7825 */ /* 0x040fe200078e020a */
[C---:B------:R-:W-:Y:S01]  /*0540*/  ISETP.LT.U32.AND P2, PT, R2.reuse, 0x800, P2 ;  /* 0x000008000200780c */ /* 0x040fe20001741070 */
[----:B------:R-:W-:Y:S01]  /*0550*/  FFMA R0, RZ, R15, R0 ;  /* 0x0000000fff007223 */ /* 0x000fe20000000000 */
[C---:B------:R-:W-:Y:S01]  /*0560*/  ISETP.LT.U32.AND P5, PT, R2.reuse, 0x800, P5 ;  /* 0x000008000200780c */ /* 0x040fe20002fa1070 */
[----:B------:R-:W-:Y:S01]  /*0570*/  IMAD.WIDE R8, R2, 0x2, R8 ;  /* 0x0000000202087825 */ /* 0x000fe200078e0208 */
[----:B------:R-:W-:-:S03]  /*0580*/  FMUL R4, RZ, R6 ;  /* 0x00000006ff047220 */ /* 0x000fc60000400000 */
[----:B------:R-:W-:Y:S01]  /*0590*/  IMAD.WIDE R12, R2, 0x2, R12 ;  /* 0x00000002020c7825 */ /* 0x000fe200078e020c */
[----:B------:R-:W-:Y:S01]  /*05a0*/  FFMA R2, RZ, R3, R6 ;  /* 0x00000003ff027223 */ /* 0x000fe20000000006 */
[----:B------:R-:W-:Y:S01]  /*05b0*/  FFMA R19, RZ, R17, R0 ;  /* 0x00000011ff137223 */ /* 0x000fe20000000000 */
[----:B------:R-:W-:Y:S01]  /*05c0*/  FFMA R0, RZ, R3, R4 ;  /* 0x00000003ff007223 */ /* 0x000fe20000000004 */
[----:B------:R0:W2:Y:S01]  /*05d0*/  @P0 LDG.E.64 R20, [R10.64] ;  /* 0x000000040a140981 */ /* 0x0000a2000c1e1b00 */
[----:B------:R-:W-:Y:S01]  /*05e0*/  FFMA R2, RZ, R15, R2 ;  /* 0x0000000fff027223 */ /* 0x000fe20000000002 */
[----:B------:R-:W-:-:S03]  /*05f0*/  IMAD.X R29, R7, 0x1, R30, P6 ;  /* 0x00000001071d7824 */ /* 0x000fc600030e061e */
[-C--:B------:R-:W-:Y:S01]  /*0600*/  FFMA R3, RZ, R17.reuse, R2 ;  /* 0x00000011ff037223 */ /* 0x080fe20000000002 */
[----:B------:R-:W-:Y:S01]  /*0610*/  FADD R2, R15, R0 ;  /* 0x000000000f027221 */ /* 0x000fe20000000000 */
[----:B------:R-:W-:Y:S04]  /*0620*/  STS [R34.X4], R19 ;  /* 0x0000001322007388 */ /* 0x000fe80000004800 */
[----:B------:R-:W-:Y:S06]  /*0630*/  BAR.SYNC 0x0 ;  /* 0x0000000000007b1d */ /* 0x000fec0000000000 */
[----:B------:R0:W3:Y:S01]  /*0640*/  @P1 LDG.E.64 R22, [R8.64] ;  /* 0x0000000408161981 */ /* 0x0000e2000c1e1b00 */
[----:B------:R-:W-:-:S03]  /*0650*/  FFMA R19, RZ, R17, R2 ;  /* 0x00000011ff137223 */ /* 0x000fc60000000002 */
[----:B------:R-:W1:Y:S04]  /*0660*/  LDS.128 R4, [R35.X4] ;  /* 0x0000000023047984 */ /* 0x000e680000004c00 */
[----:B------:R-:W-:Y:S06]  /*0670*/  BAR.SYNC 0x0 ;  /* 0x0000000000007b1d */ /* 0x000fec0000000000 */
[----:B------:R-:W-:Y:S04]  /*0680*/  STS [R34.X4], R3 ;  /* 0x0000000322007388 */ /* 0x000fe80000004800 */
[----:B------:R-:W-:Y:S06]  /*0690*/  BAR.SYNC 0x0 ;  /* 0x0000000000007b1d */ /* 0x000fec0000000000 */
[----:B------:R4:W5:Y:S04]  /*06a0*/  @P2 LDG.E.64 R24, [R12.64] ;  /* 0x000000040c182981 */ /* 0x000968000c1e1b00 */
[----:B0-----:R-:W0:Y:S04]  /*06b0*/  LDS.128 R8, [R35.X4] ;  /* 0x0000000023087984 */ /* 0x001e280000004c00 */
[----:B------:R-:W-:Y:S06]  /*06c0*/  BAR.SYNC 0x0 ;  /* 0x0000000000007b1d */ /* 0x000fec0000000000 */
[----:B------:R-:W-:Y:S04]  /*06d0*/  STS [R34.X4], R19 ;  /* 0x0000001322007388 */ /* 0x000fe80000004800 */
[----:B------:R-:W-:Y:S06]  /*06e0*/  BAR.SYNC 0x0 ;  /* 0x0000000000007b1d */ /* 0x000fec0000000000 */
[----:B------:R3:W5:Y:S01]  /*06f0*/  @P5 LDG.E.64 R26, [R28.64] ;  /* 0x000000041c1a5981 */ /* 0x000762000c1e1b00 */
[----:B------:R-:W-:-:S03]  /*0700*/  FFMA R0, RZ, R15, R0 ;  /* 0x0000000fff007223 */ /* 0x000fc60000000000 */
[----:B----4-:R-:W4:Y:S01]  /*0710*/  LDS.128 R12, [R35.X4] ;  /* 0x00000000230c7984 */ /* 0x010f220000004c00 */
[----:B------:R-:W-:-:S03]  /*0720*/  FADD R2, R17, R0 ;  /* 0x0000000011027221 */ /* 0x000fc60000000000 */
[----:B------:R-:W-:Y:S06]  /*0730*/  BAR.SYNC 0x0 ;  /* 0x0000000000007b1d */ /* 0x000fec0000000000 */
[----:B------:R-:W-:Y:S04]  /*0740*/  STS [R34.X4], R2 ;  /* 0x0000000222007388 */ /* 0x000fe80000004800 */
[----:B------:R-:W-:Y:S06]  /*0750*/  BAR.SYNC 0x0 ;  /* 0x0000000000007b1d */ /* 0x000fec0000000000 */
[----:B------:R-:W0:Y:S01]  /*0760*/  LDS.128 R16, [R35.X4] ;  /* 0x0000000023107984 */ /* 0x000e220000004c00 */
[----:B------:R-:W-:-:S04]  /*0770*/  IMAD.WIDE R32, R33, R32, c[0x0][0x168] ;  /* 0x00005a0021207625 */ /* 0x000fc800078e0220 */
[--C-:B--2---:R-:W-:Y:S02]  /*0780*/  HADD2.F32 R37, -RZ, R20.reuse.H0_H0 ;  /* 0x20000014ff257230 */ /* 0x104fe40000004100 */
[----:B------:R-:W-:Y:S02]  /*0790*/  HADD2.F32 R20, -RZ, R20.H1_H1 ;  /* 0x30000014ff147230 */ /* 0x000fe40000004100 */
[--C-:B------:R-:W-:Y:S01]  /*07a0*/  HADD2.F32 R0, -RZ, R21.reuse.H1_H1 ;  /* 0x30000015ff007230 */ /* 0x100fe20000004100 */
[----:B-1----:R-:W-:Y:S01]  /*07b0*/  FFMA R4, R4, R37, RZ ;  /* 0x0000002504047223 */ /* 0x002fe200000000ff */
[----:B------:R-:W-:Y:S01]  /*07c0*/  HADD2.F32 R3, -RZ, R21.H0_H0 ;  /* 0x20000015ff037230 */ /* 0x000fe20000004100 */
[----:B------:R-:W-:Y:S02]  /*07d0*/  FFMA R37, R5, R20, RZ ;  /* 0x0000001405257223 */ /* 0x000fe400000000ff */
[----:B------:R-:W-:Y:S01]  /*07e0*/  FFMA R21, R0, R7, RZ ;  /* 0x0000000700157223 */ /* 0x000fe200000000ff */
[----:B---3--:R-:W-:Y:S01]  /*07f0*/  HADD2.F32 R29, -RZ, R22.H0_H0 ;  /* 0x20000016ff1d7230 */ /* 0x008fe20000004100 */
[----:B------:R-:W-:Y:S01]  /*0800*/  FFMA R3, R3, R6, RZ ;  /* 0x0000000603037223 */ /* 0x000fe200000000ff */
[----:B------:R-:W-:-:S03]  /*0810*/  HADD2.F32 R0, -RZ, R23.H0_H0 ;  /* 0x20000017ff007230 */ /* 0x000fc60000004100 */
[----:B0-----:R-:W-:Y:S01]  /*0820*/  FFMA R4, R29, R8, R4 ;  /* 0x000000081d047223 */ /* 0x001fe20000000004 */
[----:B------:R-:W-:Y:S02]  /*0830*/  HADD2.F32 R22, -RZ, R22.H1_H1 ;  /* 0x30000016ff167230 */ /* 0x000fe40000004100 */
[----:B------:R-:W-:Y:S01]  /*0840*/  HADD2.F32 R2, -RZ, R23.H1_H1 ;  /* 0x30000017ff027230 */ /* 0x000fe20000004100 */
[----:B------:R-:W-:Y:S02]  /*0850*/  FFMA R0, R0, R10, R3 ;  /* 0x0000000a00007223 */ /* 0x000fe40000000003 */
[----:B------:R-:W-:Y:S01]  /*0860*/  FFMA R9, R22, R9, R37 ;  /* 0x0000000916097223 */ /* 0x000fe20000000025 */
[----:B-----5:R-:W-:-:S05]  /*0870*/  HADD2.F32 R5, -RZ, R24.H0_H0 ;  /* 0x20000018ff057230 */ /* 0x020fca0000004100 */
[----:B----4-:R-:W-:Y:S01]  /*0880*/  FFMA R4, R5, R12, R4 ;  /* 0x0000000c05047223 */ /* 0x010fe20000000004 */
[--C-:B------:R-:W-:Y:S02]  /*0890*/  HADD2.F32 R5, -RZ, R25.reuse.H0_H0 ;  /* 0x20000019ff057230 */ /* 0x100fe40000004100 */
[----:B------:R-:W-:Y:S01]  /*08a0*/  HADD2.F32 R24, -RZ, R24.H1_H1 ;  /* 0x30000018ff187230 */ /* 0x000fe20000004100 */
[----:B------:R-:W-:Y:S02]  /*08b0*/  FFMA R11, R2, R11, R21 ;  /* 0x0000000b020b7223 */ /* 0x000fe40000000015 */
[----:B------:R-:W-:Y:S01]  /*08c0*/  FFMA R14, R5, R14, R0 ;  /* 0x0000000e050e7223 */ /* 0x000fe20000000000 */
[----:B------:R-:W-:Y:S01]  /*08d0*/  HADD2.F32 R0, -RZ, R25.H1_H1 ;  /* 0x30000019ff007230 */ /* 0x000fe20000004100 */
[----:B------:R-:W-:Y:S01]  /*08e0*/  FFMA R9, R24, R13, R9 ;  /* 0x0000000d18097223 */ /* 0x000fe20000000009 */
[----:B------:R-:W-:-:S05]  /*08f0*/  HADD2.F32 R7, -RZ, R26.H0_H0 ;  /* 0x2000001aff077230 */ /* 0x000fca0000004100 */
[----:B------:R-:W-:Y:S01]  /*0900*/  FFMA R16, R7, R16, R4 ;  /* 0x0000001007107223 */ /* 0x000fe20000000004 */
[----:B------:R-:W-:-:S03]  /*0910*/  HADD2.F32 R26, -RZ, R26.H1_H1 ;  /* 0x3000001aff1a7230 */ /* 0x000fc60000004100 */
[----:B------:R-:W-:Y:S01]  /*0920*/  FADD R2, RZ, -R16 ;  /* 0x80000010ff027221 */ /* 0x000fe20000000000 */
[--C-:B------:R-:W-:Y:S01]  /*0930*/  HADD2.F32 R3, -RZ, R27.reuse.H0_H0 ;  /* 0x2000001bff037230 */ /* 0x100fe20000004100 */
[----:B------:R-:W-:Y:S02]  /*0940*/  FFMA R17, R26, R17, R9 ;  /* 0x000000111a117223 */ /* 0x000fe40000000009 */
[----:B------:R-:W-:Y:S01]  /*0950*/  FMUL R4, R2, 1.4426950216293334961 ;  /* 0x3fb8aa3b02047820 */ /* 0x000fe20000400000 */
[----:B------:R-:W-:Y:S01]  /*0960*/  HADD2.F32 R2, -RZ, R27.H1_H1 ;  /* 0x3000001bff027230 */ /* 0x000fe20000004100 */
[----:B------:R-:W-:Y:S01]  /*0970*/  FFMA R11, R0, R15, R11 ;  /* 0x0000000f000b7223 */ /* 0x000fe2000000000b */
[----:B------:R-:W-:Y:S01]  /*0980*/  FADD R0, RZ, -R17 ;  /* 0x80000011ff007221 */ /* 0x000fe20000000000 */
[----:B------:R-:W-:Y:S02]  /*0990*/  FFMA R18, R3, R18, R14 ;  /* 0x0000001203127223 */ /* 0x000fe4000000000e */
[----:B------:R-:W-:Y:S01]  /*09a0*/  FFMA R19, R2, R19, R11 ;  /* 0x0000001302137223 */ /* 0x000fe2000000000b */
[----:B------:R-:W-:Y:S01]  /*09b0*/  FMUL R3, R0, 1.4426950216293334961 ;  /* 0x3fb8aa3b00037820 */ /* 0x000fe20000400000 */
[----:B------:R-:W-:-:S02]  /*09c0*/  FADD R2, RZ, -R18 ;  /* 0x80000012ff027221 */ /* 0x000fc40000000000 */
[----:B------:R-:W-:Y:S02]  /*09d0*/  FADD R0, RZ, -R19 ;  /* 0x80000013ff007221 */ /* 0x000fe40000000000 */
[----:B------:R-:W-:Y:S02]  /*09e0*/  FMUL R5, R2, 1.4426950216293334961 ;  /* 0x3fb8aa3b02057820 */ /* 0x000fe40000400000 */
[----:B------:R-:W-:Y:S01]  /*09f0*/  FMUL R7, R0, 1.4426950216293334961 ;  /* 0x3fb8aa3b00077820 */ /* 0x000fe20000400000 */
[----:B------:R-:W-:Y:S02]  /*0a00*/  FSETP.GEU.AND P0, PT, R4, -126, PT ;  /* 0xc2fc00000400780b */ /* 0x000fe40003f0e000 */
[----:B------:R-:W-:Y:S02]  /*0a10*/  FSETP.GEU.AND P1, PT, R3, -126, PT ;  /* 0xc2fc00000300780b */ /* 0x000fe40003f2e000 */
[----:B------:R-:W-:Y:S02]  /*0a20*/  FSETP.GEU.AND P2, PT, R5, -126, PT ;  /* 0xc2fc00000500780b */ /* 0x000fe40003f4e000 */
[----:B------:R-:W-:-:S07]  /*0a30*/  FSETP.GEU.AND P3, PT, R7, -126, PT ;  /* 0xc2fc00000700780b */ /* 0x000fce0003f6e000 */
[----:B------:R-:W-:Y:S02]  /*0a40*/  @!P0 FMUL R4, R4, 0.5 ;  /* 0x3f00000004048820 */ /* 0x000fe40000400000 */
[----:B------:R-:W-:Y:S02]  /*0a50*/  @!P1 FMUL R3, R3, 0.5 ;  /* 0x3f00000003039820 */ /* 0x000fe40000400000 */
[----:B------:R-:W-:Y:S02]  /*0a60*/  @!P2 FMUL R5, R5, 0.5 ;  /* 0x3f0000000505a820 */ /* 0x000fe40000400000 */
[----:B------:R-:W-:Y:S01]  /*0a70*/  @!P3 FMUL R7, R7, 0.5 ;  /* 0x3f0000000707b820 */ /* 0x000fe20000400000 */
[----:B------:R-:W0:Y:S08]  /*0a80*/  MUFU.EX2 R0, R4 ;  /* 0x0000000400007308 */ /* 0x000e300000000800 */
[----:B------:R-:W1:Y:S08]  /*0a90*/  MUFU.EX2 R2, R3 ;  /* 0x0000000300027308 */ /* 0x000e700000000800 */
[----:B------:R-:W2:Y:S08]  /*0aa0*/  MUFU.EX2 R6, R5 ;  /* 0x0000000500067308 */ /* 0x000eb00000000800 */
[----:B------:R-:W3:Y:S01]  /*0ab0*/  MUFU.EX2 R8, R7 ;  /* 0x0000000700087308 */ /* 0x000ee20000000800 */
[----:B0-----:R-:W-:Y:S01]  /*0ac0*/  @!P0 FMUL R0, R0, R0 ;  /* 0x0000000000008220 */ /* 0x001fe20000400000 */
[----:B-1----:R-:W-:-:S03]  /*0ad0*/  @!P1 FMUL R2, R2, R2 ;  /* 0x0000000202029220 */ /* 0x002fc60000400000 */
[----:B------:R-:W-:Y:S01]  /*0ae0*/  FADD R0, R0, 1 ;  /* 0x3f80000000007421 */ /* 0x000fe20000000000 */
[----:B--2---:R-:W-:Y:S01]  /*0af0*/  @!P2 FMUL R6, R6, R6 ;  /* 0x000000060606a220 */ /* 0x004fe20000400000 */
[----:B------:R-:W-:-:S03]  /*0b00*/  FADD R2, R2, 1 ;  /* 0x3f80000002027421 */ /* 0x000fc60000000000 */
[----:B------:R-:W-:Y:S01]  /*0b10*/  FADD R6, R6, 1 ;  /* 0x3f80000006067421 */ /* 0x000fe20000000000 */
[----:B---3--:R-:W-:-:S04]  /*0b20*/  @!P3 FMUL R8, R8, R8 ;  /* 0x000000080808b220 */ /* 0x008fc80000400000 */
[----:B------:R-:W-:Y:S01]  /*0b30*/  FADD R8, R8, 1 ;  /* 0x3f80000008087421 */ /* 0x000fe20000000000 */
[----:B------:R-:W-:Y:S02]  /*0b40*/  FSETP.GT.AND P0, PT, R0, 8.50705917302346158658e+37, PT ;  /* 0x7e8000000000780b */ /* 0x000fe40003f04000 */
[----:B------:R-:W-:Y:S02]  /*0b50*/  FSETP.GT.AND P1, PT, R2, 8.50705917302346158658e+37, PT ;  /* 0x7e8000000200780b */ /* 0x000fe40003f24000 */
[----:B------:R-:W-:Y:S02]  /*0b60*/  FSETP.GT.AND P2, PT, R6, 8.50705917302346158658e+37, PT ;  /* 0x7e8000000600780b */ /* 0x000fe40003f44000 */
[----:B------:R-:W-:-:S07]  /*0b70*/  FSETP.GT.AND P3, PT, R8, 8.50705917302346158658e+37, PT ;  /* 0x7e8000000800780b */ /* 0x000fce0003f64000 */
[----:B------:R-:W-:Y:S02]  /*0b80*/  @P0 FMUL R0, R0, 0.25 ;  /* 0x3e80000000000820 */ /* 0x000fe40000400000 */
[----:B------:R-:W-:Y:S02]  /*0b90*/  @P1 FMUL R2, R2, 0.25 ;  /* 0x3e80000002021820 */ /* 0x000fe40000400000 */
[----:B------:R-:W-:Y:S02]  /*0ba0*/  @P2 FMUL R6, R6, 0.25 ;  /* 0x3e80000006062820 */ /* 0x000fe40000400000 */
[----:B------:R-:W-:Y:S01]  /*0bb0*/  @P3 FMUL R8, R8, 0.25 ;  /* 0x3e80000008083820 */ /* 0x000fe20000400000 */
[----:B------:R-:W0:Y:S01]  /*0bc0*/  MUFU.RCP R0, R0 ;  /* 0x0000000000007308 */ /* 0x000e220000001000 */
[----:B------:R-:W-:-:S07]  /*0bd0*/  MOV R9, 0x3e800000 ;  /* 0x3e80000000097802 */ /* 0x000fce0000000f00 */
[----:B------:R-:W1:Y:S08]  /*0be0*/  MUFU.RCP R2, R2 ;  /* 0x0000000200027308 */ /* 0x000e700000001000 */
[----:B------:R-:W2:Y:S08]  /*0bf0*/  MUFU.RCP R6, R6 ;  /* 0x0000000600067308 */ /* 0x000eb00000001000 */
[----:B------:R-:W3:Y:S01]  /*0c00*/  MUFU.RCP R8, R8 ;  /* 0x0000000800087308 */ /* 0x000ee20000001000 */
[----:B------:R-:W-:-:S02]  /*0c10*/  FSEL R3, R9, 1, P0 ;  /* 0x3f80000009037808 */ /* 0x000fc40000000000 */
[C---:B------:R-:W-:Y:S02]  /*0c20*/  FSEL R5, R9.reuse, 1, P1 ;  /* 0x3f80000009057808 */ /* 0x040fe40000800000 */
[C---:B------:R-:W-:Y:S02]  /*0c30*/  FSEL R7, R9.reuse, 1, P2 ;  /* 0x3f80000009077808 */ /* 0x040fe40001000000 */
[----:B------:R-:W-:Y:S01]  /*0c40*/  FSEL R9, R9, 1, P3 ;  /* 0x3f80000009097808 */ /* 0x000fe20001800000 */
[----:B0-----:R-:W-:Y:S01]  /*0c50*/  FMUL R3, R0, R3 ;  /* 0x0000000300037220 */ /* 0x001fe20000400000 */
[----:B-1----:R-:W-:Y:S01]  /*0c60*/  FMUL R2, R2, R5 ;  /* 0x0000000502027220 */ /* 0x002fe20000400000 */
[----:B--2---:R-:W-:Y:S02]  /*0c70*/  FMUL R7, R6, R7 ;  /* 0x0000000706077220 */ /* 0x004fe40000400000 */
[----:B------:R-:W-:Y:S01]  /*0c80*/  FMUL R16, R16, R3 ;  /* 0x0000000310107220 */ /* 0x000fe20000400000 */
[----:B---3--:R-:W-:Y:S01]  /*0c90*/  FMUL R0, R8, R9 ;  /* 0x0000000908007220 */ /* 0x008fe20000400000 */
[----:B------:R-:W-:Y:S01]  /*0ca0*/  FMUL R17, R17, R2 ;  /* 0x0000000211117220 */ /* 0x000fe20000400000 */
[----:B------:R-:W-:Y:S01]  /*0cb0*/  FMUL R7, R18, R7 ;  /* 0x0000000712077220 */ /* 0x000fe20000400000 */
[----:B------:R-:W-:Y:S01]  /*0cc0*/  IADD3 R2, P0, R32, R31, RZ ;  /* 0x0000001f20027210 */ /* 0x000fe20007f1e0ff */
[----:B------:R-:W-:-:S02]  /*0cd0*/  FMUL R0, R19, R0 ;  /* 0x0000000013007220 */ /* 0x000fc40000400000 */
[----:B------:R-:W-:Y:S02]  /*0ce0*/  F2FP.PACK_AB R6, R17, R16 ;  /* 0x000000101106723e */ /* 0x000fe400000000ff */
[----:B------:R-:W-:Y:S02]  /*0cf0*/  IADD3.X R3, R33, R30, RZ, P0, !PT ;  /* 0x0000001e21037210 */ /* 0x000fe400007fe4ff */
[----:B------:R-:W-:Y:S01]  /*0d00*/  F2FP.PACK_AB R7, R0, R7 ;  /* 0x000000070007723e */ /* 0x000fe200000000ff */
[----:B------:R-:W-:Y:S06]  /*0d10*/  @!P5 EXIT ;  /* 0x000000000000d94d */ /* 0x000fec0003800000 */
[----:B------:R-:W-:Y:S01]  /*0d20*/  STG.E.64 [R2.64], R6 ;  /* 0x0000000602007986 */ /* 0x000fe2000c101b04 */
[----:B------:R-:W-:Y:S05]  /*0d30*/  EXIT ;  /* 0x000000000000794d */ /* 0x000fea0003800000 */
.L_x_0:
[----:B------:R-:W-:-:S00]  /*0d40*/  BRA `(.L_x_0) ;  /* 0xfffffff000007947 */ /* 0x000fc0000383ffff */
[----:B------:R-:W-:-:S00]  /*0d50*/  NOP ;  /* 0x0000000000007918 */ /* 0x000fc00000000000 */
        /* <DEDUP_REMOVED lines=10> */
.L_x_1:


//--------------------- .nv.shared.causal_conv1d_fwd_kernel --------------------------
	.section	.nv.shared.causal_conv1d_fwd_kernel,"aw",@nobits
	.align	16
